	.headerflags	@"EF_CUDA_TEXMODE_UNIFIED EF_CUDA_64BIT_ADDRESS EF_CUDA_ACCELERATORS EF_CUDA_SM90 EF_CUDA_VIRTUAL_SM(EF_CUDA_SM90)"
	.elftype	@"ET_EXEC"


//--------------------- .nv.info                  --------------------------
	.section	.nv.info,"",@"SHT_CUDA_INFO"
	.align	4


	//----- nvinfo : EIATTR_REGCOUNT
	.align		4
        /*0000*/ 	.byte	0x04, 0x2f
        /*0002*/ 	.short	(.L_3 - .L_2)
	.align		4
.L_2:
        /*0004*/ 	.word	index@(triton_poi_fused_add_div_sqrt_24)
        /*0008*/ 	.word	0x00000020


	//----- nvinfo : EIATTR_MIN_STACK_SIZE
	.align		4
.L_3:
        /*000c*/ 	.byte	0x04, 0x12
        /*000e*/ 	.short	(.L_5 - .L_4)
	.align		4
.L_4:
        /*0010*/ 	.word	index@(triton_poi_fused_add_div_sqrt_24)
        /*0014*/ 	.word	0x00000000


	//----- nvinfo : EIATTR_FRAME_SIZE
	.align		4
.L_5:
        /*0018*/ 	.byte	0x04, 0x11
        /*001a*/ 	.short	(.L_7 - .L_6)
	.align		4
.L_6:
        /*001c*/ 	.word	index@(triton_poi_fused_add_div_sqrt_24)
        /*0020*/ 	.word	0x00000000


	//----- nvinfo : EIATTR_MIN_STACK_SIZE
	.align		4
.L_7:
        /*0024*/ 	.byte	0x04, 0x12
        /*0026*/ 	.short	(.L_9 - .L_8)
	.align		4
.L_8:
        /*0028*/ 	.word	index@(triton_poi_fused_add_div_sqrt_24)
        /*002c*/ 	.word	0x00000000
.L_9:


//--------------------- .nv.info.triton_poi_fused_add_div_sqrt_24 --------------------------
	.section	.nv.info.triton_poi_fused_add_div_sqrt_24,"",@"SHT_CUDA_INFO"
	.sectionflags	@""
	.align	4


	//----- nvinfo : EIATTR_CUDA_API_VERSION
	.align		4
        /*0000*/ 	.byte	0x04, 0x37
        /*0002*/ 	.short	(.L_11 - .L_10)
.L_10:
        /*0004*/ 	.word	0x0000007c


	//----- nvinfo : EIATTR_KPARAM_INFO
	.align		4
.L_11:
        /*0008*/ 	.byte	0x04, 0x17
        /*000a*/ 	.short	(.L_13 - .L_12)
.L_12:
        /*000c*/ 	.word	0x00000000
        /*0010*/ 	.short	0x0004
        /*0012*/ 	.short	0x001c
        /*0014*/ 	.byte	0x00, 0xf0, 0x11, 0x00


	//----- nvinfo : EIATTR_KPARAM_INFO
	.align		4
.L_13:
        /*0018*/ 	.byte	0x04, 0x17
        /*001a*/ 	.short	(.L_15 - .L_14)
.L_14:
        /*001c*/ 	.word	0x00000000
        /*0020*/ 	.short	0x0003
        /*0022*/ 	.short	0x0018
        /*0024*/ 	.byte	0x00, 0xf0, 0x11, 0x00


	//----- nvinfo : EIATTR_KPARAM_INFO
	.align		4
.L_15:
        /*0028*/ 	.byte	0x04, 0x17
        /*002a*/ 	.short	(.L_17 - .L_16)
.L_16:
        /*002c*/ 	.word	0x00000000
        /*0030*/ 	.short	0x0002
        /*0032*/ 	.short	0x0010
        /*0034*/ 	.byte	0x00, 0xf4, 0x21, 0x00


	//----- nvinfo : EIATTR_KPARAM_INFO
	.align		4
.L_17:
        /*0038*/ 	.byte	0x04, 0x17
        /*003a*/ 	.short	(.L_19 - .L_18)
.L_18:
        /*003c*/ 	.word	0x00000000
        /*0040*/ 	.short	0x0001
        /*0042*/ 	.short	0x0008
        /*0044*/ 	.byte	0x00, 0xf4, 0x21, 0x00


	//----- nvinfo : EIATTR_KPARAM_INFO
	.align		4
.L_19:
        /*0048*/ 	.byte	0x04, 0x17
        /*004a*/ 	.short	(.L_21 - .L_20)
.L_20:
        /*004c*/ 	.word	0x00000000
        /*0050*/ 	.short	0x0000
        /*0052*/ 	.short	0x0000
        /*0054*/ 	.byte	0x00, 0xf4, 0x21, 0x00


	//----- nvinfo : EIATTR_SPARSE_MMA_MASK
	.align		4
.L_21:
        /*0058*/ 	.byte	0x03, 0x50
        /*005a*/ 	.short	0x0000


	//----- nvinfo : EIATTR_MAXREG_COUNT
	.align		4
        /*005c*/ 	.byte	0x03, 0x1b
        /*005e*/ 	.short	0x00ff


	//----- nvinfo : EIATTR_EXIT_INSTR_OFFSETS
	.align		4
        /*0060*/ 	.byte	0x04, 0x1c
        /*0062*/ 	.short	(.L_23 - .L_22)


	//   ....[0]....
.L_22:
        /*0064*/ 	.word	0x00001250


	//   ....[1]....
        /*0068*/ 	.word	0x00001270


	//----- nvinfo : EIATTR_REQNTID
	.align		4
.L_23:
        /*006c*/ 	.byte	0x04, 0x10
        /*006e*/ 	.short	(.L_25 - .L_24)
.L_24:
        /*0070*/ 	.word	0x00000100
        /*0074*/ 	.word	0x00000001
        /*0078*/ 	.word	0x00000001


	//----- nvinfo : EIATTR_CBANK_PARAM_SIZE
	.align		4
.L_25:
        /*007c*/ 	.byte	0x03, 0x19
        /*007e*/ 	.short	0x0020


	//----- nvinfo : EIATTR_PARAM_CBANK
	.align		4
        /*0080*/ 	.byte	0x04, 0x0a
        /*0082*/ 	.short	(.L_27 - .L_26)
	.align		4
.L_26:
        /*0084*/ 	.word	index@(.nv.constant0.triton_poi_fused_add_div_sqrt_24)
        /*0088*/ 	.short	0x0210
        /*008a*/ 	.short	0x0020


	//----- nvinfo : EIATTR_SW_WAR
	.align		4
.L_27:
        /*008c*/ 	.byte	0x04, 0x36
        /*008e*/ 	.short	(.L_29 - .L_28)
.L_28:
        /*0090*/ 	.word	0x00000008
.L_29:


//--------------------- .nv.callgraph             --------------------------
	.section	.nv.callgraph,"",@"SHT_CUDA_CALLGRAPH"
	.align	4
	.sectionentsize	8
	.align		4
        /*0000*/ 	.word	0x00000000
	.align		4
        /*0004*/ 	.word	0xffffffff
	.align		4
        /*0008*/ 	.word	0x00000000
	.align		4
        /*000c*/ 	.word	0xfffffffe
	.align		4
        /*0010*/ 	.word	0x00000000
	.align		4
        /*0014*/ 	.word	0xfffffffd
	.align		4
        /*0018*/ 	.word	0x00000000
	.align		4
        /*001c*/ 	.word	0xfffffffc


//--------------------- .nv.constant4             --------------------------
	.section	.nv.constant4,"a",@progbits
	.align	8
	.align		8
.nv.constant4:
        /*0000*/ 	.dword	_$_str
	.align		8
        /*0008*/ 	.dword	_$_str_$_2


//--------------------- .text.triton_poi_fused_add_div_sqrt_24 --------------------------
	.section	.text.triton_poi_fused_add_div_sqrt_24,"ax",@progbits
	.sectionflags	@"SHF_BARRIERS=1"
	.align	128
        .global         triton_poi_fused_add_div_sqrt_24
        .type           triton_poi_fused_add_div_sqrt_24,@function
        .size           triton_poi_fused_add_div_sqrt_24,(.L_x_1 - triton_poi_fused_add_div_sqrt_24)
        .other          triton_poi_fused_add_div_sqrt_24,@"STO_CUDA_ENTRY STV_DEFAULT"
triton_poi_fused_add_div_sqrt_24:
.text.triton_poi_fused_add_div_sqrt_24:
[----:B------:R-:W0:Y:S01]  /*0000*/  LDC R1, c[0x0][0x28] ;  /* 0x00000a00ff017b82 */ /* 0x000e220000000800 */
[----:B------:R-:W1:Y:S07]  /*0010*/  S2R R0, SR_TID.X ;  /* 0x0000000000007919 */ /* 0x000e6e0000002100 */
[----:B------:R-:W2:Y:S01]  /*0020*/  LDC.64 R28, c[0x0][0x210] ;  /* 0x00008400ff1c7b82 */ /* 0x000ea20000000a00 */
[----:B------:R-:W-:Y:S01]  /*0030*/  CS2R R10, SRZ ;  /* 0x00000000000a7805 */ /* 0x000fe2000001ff00 */
[----:B------:R-:W-:Y:S01]  /*0040*/  ULDC.64 UR6, c[0x0][0x208] ;  /* 0x0000820000067ab9 */ /* 0x000fe20000000a00 */
[----:B------:R-:W3:Y:S01]  /*0050*/  S2R R2, SR_CTAID.Y ;  /* 0x0000000000027919 */ /* 0x000ee20000002600 */
[----:B------:R-:W4:Y:S04]  /*0060*/  S2R R23, SR_CTAID.X ;  /* 0x0000000000177919 */ /* 0x000f280000002500 */
[----:B------:R-:W5:Y:S01]  /*0070*/  S2UR UR5, SR_CgaCtaId ;  /* 0x00000000000579c3 */ /* 0x000f620000008800 */
[----:B-1----:R-:W-:-:S02]  /*0080*/  SHF.L.U32 R3, R0, 0x2, RZ ;  /* 0x0000000200037819 */ /* 0x002fc400000006ff */
[----:B------:R-:W-:Y:S02]  /*0090*/  SHF.R.U32.HI R4, RZ, 0x6, R0 ;  /* 0x00000006ff047819 */ /* 0x000fe40000011600 */
[--C-:B---3--:R-:W-:Y:S02]  /*00a0*/  SHF.R.S32.HI R21, RZ, 0x17, R2.reuse ;  /* 0x00000017ff157819 */ /* 0x108fe40000011402 */
[----:B------:R-:W-:Y:S02]  /*00b0*/  LOP3.LUT R5, R3, 0xfc, RZ, 0xc0, !PT ;  /* 0x000000fc03057812 */ /* 0x000fe400078ec0ff */
[----:B------:R-:W-:Y:S01]  /*00c0*/  SGXT R21, R21, 0x1 ;  /* 0x000000011515781a */ /* 0x000fe20000000200 */
[----:B----4-:R-:W-:Y:S01]  /*00d0*/  IMAD.SHL.U32 R23, R23, 0x10, RZ ;  /* 0x0000001017177824 */ /* 0x010fe200078e00ff */
[----:B------:R-:W-:Y:S02]  /*00e0*/  PRMT R6, R5, 0x6540, R2 ;  /* 0x0000654005067816 */ /* 0x000fe40000000002 */
[----:B------:R-:W-:-:S02]  /*00f0*/  SGXT.U32 R4, R4, 0x2 ;  /* 0x000000020404781a */ /* 0x000fc40000000000 */
[----:B------:R-:W-:-:S04]  /*0100*/  LEA.HI R5, R21, R6, RZ, 0x9 ;  /* 0x0000000615057211 */ /* 0x000fc800078f48ff */
[C---:B------:R-:W-:Y:S02]  /*0110*/  SHF.L.U32 R8, R5.reuse, 0x6, RZ ;  /* 0x0000000605087819 */ /* 0x040fe400000006ff */
[----:B------:R-:W-:Y:S02]  /*0120*/  LOP3.LUT R7, R5, 0xfffffe00, RZ, 0xc0, !PT ;  /* 0xfffffe0005077812 */ /* 0x000fe400078ec0ff */
[----:B------:R-:W-:Y:S02]  /*0130*/  LOP3.LUT R8, R8, 0xffff8000, RZ, 0xc0, !PT ;  /* 0xffff800008087812 */ /* 0x000fe400078ec0ff */
[----:B------:R-:W-:Y:S02]  /*0140*/  LOP3.LUT R5, R23, R4, RZ, 0xfc, !PT ;  /* 0x0000000417057212 */ /* 0x000fe400078efcff */
[----:B------:R-:W-:Y:S02]  /*0150*/  IADD3 R14, R8, R6, -R7 ;  /* 0x00000006080e7210 */ /* 0x000fe40007ffe807 */
[----:B------:R-:W-:-:S02]  /*0160*/  CS2R R8, SRZ ;  /* 0x0000000000087805 */ /* 0x000fc4000001ff00 */
[C---:B------:R-:W-:Y:S01]  /*0170*/  ISETP.GE.AND P0, PT, R5.reuse, 0x40, PT ;  /* 0x000000400500780c */ /* 0x040fe20003f06270 */
[----:B------:R-:W-:-:S04]  /*0180*/  IMAD R7, R5, 0x200, R14 ;  /* 0x0000020005077824 */ /* 0x000fc800078e020e */
[----:B--2---:R-:W-:Y:S01]  /*0190*/  IMAD.WIDE R6, R7, 0x4, R28 ;  /* 0x0000000407067825 */ /* 0x004fe200078e021c */
[----:B------:R-:W-:-:S07]  /*01a0*/  UMOV UR4, 0x400 ;  /* 0x0000040000047882 */ /* 0x000fce0000000000 */
[----:B------:R1:W2:Y:S01]  /*01b0*/  @!P0 LDG.E.EL.128 R8, desc[UR6][R6.64] ;  /* 0x0000000606088981 */ /* 0x0002a2000c2e1d00 */
[----:B------:R-:W-:Y:S01]  /*01c0*/  SHF.R.U32.HI R5, RZ, 0x2, R0 ;  /* 0x00000002ff057819 */ /* 0x000fe20000011600 */
[----:B-----5:R-:W-:Y:S01]  /*01d0*/  UPRMT UR4, UR5, 0x654, UR4 ;  /* 0x0000065405047896 */ /* 0x020fe20008000004 */
[----:B------:R-:W-:Y:S02]  /*01e0*/  LOP3.LUT R12, R23, 0x4, R4, 0xfe, !PT ;  /* 0x00000004170c7812 */ /* 0x000fe400078efe04 */
[----:B------:R-:W-:Y:S02]  /*01f0*/  SGXT.U32 R5, R5, 0x6 ;  /* 0x000000060505781a */ /* 0x000fe40000000000 */
[----:B------:R-:W-:Y:S02]  /*0200*/  LOP3.LUT R27, R23, 0x8, R4, 0xfe, !PT ;  /* 0x00000008171b7812 */ /* 0x000fe400078efe04 */
[----:B------:R-:W-:Y:S01]  /*0210*/  LOP3.LUT R13, R23, 0xc, R4, 0xfe, !PT ;  /* 0x0000000c170d7812 */ /* 0x000fe200078efe04 */
[----:B-1----:R-:W-:Y:S01]  /*0220*/  IMAD.SHL.U32 R6, R0, 0x40, RZ ;  /* 0x0000004000067824 */ /* 0x002fe200078e00ff */
[----:B------:R-:W-:-:S02]  /*0230*/  ISETP.GE.AND P0, PT, R12, 0x40, PT ;  /* 0x000000400c00780c */ /* 0x000fc40003f06270 */
[----:B------:R-:W-:Y:S02]  /*0240*/  PRMT R2, R5, 0x6540, R2 ;  /* 0x0000654005027816 */ /* 0x000fe40000000002 */
[----:B------:R-:W-:Y:S02]  /*0250*/  LOP3.LUT R17, R6, 0xfc0, RZ, 0xc0, !PT ;  /* 0x00000fc006117812 */ /* 0x000fe400078ec0ff */
[----:B------:R-:W-:Y:S02]  /*0260*/  LEA R5, R12, R14, 0x9 ;  /* 0x0000000e0c057211 */ /* 0x000fe400078e48ff */
[C---:B------:R-:W-:Y:S02]  /*0270*/  LOP3.LUT R20, R17.reuse, R4, RZ, 0xfc, !PT ;  /* 0x0000000411147212 */ /* 0x040fe400078efcff */
[C---:B------:R-:W-:Y:S02]  /*0280*/  LOP3.LUT R4, R17.reuse, 0x10, RZ, 0xfc, !PT ;  /* 0x0000001011047812 */ /* 0x040fe400078efcff */
[----:B------:R-:W-:-:S02]  /*0290*/  LEA.HI R19, R17, UR4, RZ, 0x1e ;  /* 0x0000000411137c11 */ /* 0x000fc4000f8ff0ff */
[C---:B------:R-:W-:Y:S02]  /*02a0*/  LOP3.LUT R6, R17.reuse, 0x20, RZ, 0xfc, !PT ;  /* 0x0000002011067812 */ /* 0x040fe400078efcff */
[----:B------:R-:W-:Y:S02]  /*02b0*/  LOP3.LUT R16, R17, 0x30, RZ, 0xfc, !PT ;  /* 0x0000003011107812 */ /* 0x000fe400078efcff */
[C---:B------:R-:W-:Y:S01]  /*02c0*/  ISETP.GE.AND P1, PT, R27.reuse, 0x40, PT ;  /* 0x000000401b00780c */ /* 0x040fe20003f26270 */
[----:B------:R-:W-:Y:S01]  /*02d0*/  IMAD R27, R27, 0x200, R14 ;  /* 0x000002001b1b7824 */ /* 0x000fe200078e020e */
[----:B------:R-:W-:Y:S01]  /*02e0*/  LEA.HI R17, R4, UR4, RZ, 0x1e ;  /* 0x0000000404117c11 */ /* 0x000fe2000f8ff0ff */
[----:B------:R-:W-:Y:S01]  /*02f0*/  IMAD.WIDE R4, R5, 0x4, R28 ;  /* 0x0000000405047825 */ /* 0x000fe200078e021c */
[----:B------:R-:W-:Y:S02]  /*0300*/  LEA R24, R20, R19, 0x2 ;  /* 0x0000001314187211 */ /* 0x000fe400078e10ff */
[----:B------:R-:W-:Y:S01]  /*0310*/  LEA.HI R25, R6, UR4, RZ, 0x1e ;  /* 0x0000000406197c11 */ /* 0x000fe2000f8ff0ff */
[----:B------:R-:W-:Y:S01]  /*0320*/  IMAD R22, R20, 0x4, R17 ;  /* 0x0000000414167824 */ /* 0x000fe200078e0211 */
[----:B------:R-:W-:Y:S01]  /*0330*/  LEA.HI R19, R16, UR4, RZ, 0x1e ;  /* 0x0000000410137c11 */ /* 0x000fe2000f8ff0ff */
[----:B------:R-:W-:Y:S01]  /*0340*/  IMAD.WIDE R26, R27, 0x4, R28 ;  /* 0x000000041b1a7825 */ /* 0x000fe200078e021c */
[----:B------:R-:W-:-:S02]  /*0350*/  ISETP.GE.AND P2, PT, R13, 0x40, PT ;  /* 0x000000400d00780c */ /* 0x000fc40003f46270 */
[----:B------:R-:W-:Y:S02]  /*0360*/  LEA R7, R13, R14, 0x9 ;  /* 0x0000000e0d077211 */ /* 0x000fe400078e48ff */
[----:B------:R-:W-:Y:S02]  /*0370*/  CS2R R12, SRZ ;  /* 0x00000000000c7805 */ /* 0x000fe4000001ff00 */
[----:B------:R-:W-:Y:S02]  /*0380*/  CS2R R14, SRZ ;  /* 0x00000000000e7805 */ /* 0x000fe4000001ff00 */
[C---:B------:R-:W-:Y:S01]  /*0390*/  LEA R25, R20.reuse, R25, 0x2 ;  /* 0x0000001914197211 */ /* 0x040fe200078e10ff */
[----:B------:R-:W-:Y:S01]  /*03a0*/  IMAD R20, R20, 0x4, R19 ;  /* 0x0000000414147824 */ /* 0x000fe200078e0213 */
[----:B------:R-:W-:Y:S02]  /*03b0*/  CS2R R16, SRZ ;  /* 0x0000000000107805 */ /* 0x000fe4000001ff00 */
[----:B------:R-:W-:Y:S01]  /*03c0*/  CS2R R18, SRZ ;  /* 0x0000000000127805 */ /* 0x000fe2000001ff00 */
[----:B------:R-:W-:Y:S01]  /*03d0*/  IMAD.WIDE R28, R7, 0x4, R28 ;  /* 0x00000004071c7825 */ /* 0x000fe200078e021c */
[----:B------:R1:W3:Y:S01]  /*03e0*/  @!P0 LDG.E.EL.128 R12, desc[UR6][R4.64] ;  /* 0x00000006040c8981 */ /* 0x0002e2000c2e1d00 */
[----:B------:R-:W-:-:S03]  /*03f0*/  CS2R R6, SRZ ;  /* 0x0000000000067805 */ /* 0x000fc6000001ff00 */
[----:B------:R4:W5:Y:S01]  /*0400*/  @!P1 LDG.E.EL.128 R16, desc[UR6][R26.64] ;  /* 0x000000061a109981 */ /* 0x000962000c2e1d00 */
[----:B-1----:R-:W-:Y:S01]  /*0410*/  CS2R R4, SRZ ;  /* 0x0000000000047805 */ /* 0x002fe2000001ff00 */
[----:B----4-:R-:W1:Y:S05]  /*0420*/  LDC.64 R26, c[0x0][0x218] ;  /* 0x00008600ff1a7b82 */ /* 0x010e6a0000000a00 */
[----:B------:R4:W5:Y:S01]  /*0430*/  @!P2 LDG.E.EL.128 R4, desc[UR6][R28.64] ;  /* 0x000000061c04a981 */ /* 0x000962000c2e1d00 */
[----:B------:R-:W-:-:S04]  /*0440*/  LOP3.LUT R23, R23, 0xc, R3, 0xf8, !PT ;  /* 0x0000000c17177812 */ /* 0x000fc800078ef803 */
[----:B------:R-:W-:Y:S02]  /*0450*/  ISETP.GE.AND P0, PT, R23, 0x40, PT ;  /* 0x000000401700780c */ /* 0x000fe40003f06270 */
[----:B----4-:R-:W-:Y:S01]  /*0460*/  LOP3.LUT R28, R2, 0x40, RZ, 0xfc, !PT ;  /* 0x00000040021c7812 */ /* 0x010fe200078efcff */
[----:B--2---:R2:W-:Y:S04]  /*0470*/  STS [R24], R8 ;  /* 0x0000000818007388 */ /* 0x0045e80000000800 */
[----:B------:R-:W-:Y:S04]  /*0480*/  STS [R22+0x40], R9 ;  /* 0x0000400916007388 */ /* 0x000fe80000000800 */
[----:B------:R-:W-:Y:S04]  /*0490*/  STS [R25+0x80], R10 ;  /* 0x0000800a19007388 */ /* 0x000fe80000000800 */
[----:B------:R-:W-:Y:S01]  /*04a0*/  STS [R20+0xc0], R11 ;  /* 0x0000c00b14007388 */ /* 0x000fe20000000800 */
[----:B--2---:R-:W-:-:S04]  /*04b0*/  LEA.HI R8, R21, R2, RZ, 0x9 ;  /* 0x0000000215087211 */ /* 0x004fc800078f48ff */
[----:B------:R-:W-:Y:S01]  /*04c0*/  SHF.R.S32.HI R8, RZ, 0x9, R8 ;  /* 0x00000009ff087819 */ /* 0x000fe20000011408 */
[----:B---3--:R-:W-:Y:S04]  /*04d0*/  STS [R24+0x10], R12 ;  /* 0x0000100c18007388 */ /* 0x008fe80000000800 */
[----:B------:R2:W-:Y:S04]  /*04e0*/  STS [R22+0x50], R13 ;  /* 0x0000500d16007388 */ /* 0x0005e80000000800 */
[----:B------:R-:W-:Y:S04]  /*04f0*/  STS [R25+0x90], R14 ;  /* 0x0000900e19007388 */ /* 0x000fe80000000800 */
[----:B------:R-:W-:Y:S04]  /*0500*/  STS [R20+0xd0], R15 ;  /* 0x0000d00f14007388 */ /* 0x000fe80000000800 */
[----:B-----5:R-:W-:Y:S04]  /*0510*/  STS [R24+0x20], R16 ;  /* 0x0000201018007388 */ /* 0x020fe80000000800 */
[----:B------:R1:W-:Y:S04]  /*0520*/  STS [R22+0x60], R17 ;  /* 0x0000601116007388 */ /* 0x0003e80000000800 */
[----:B------:R-:W-:Y:S04]  /*0530*/  STS [R25+0xa0], R18 ;  /* 0x0000a01219007388 */ /* 0x000fe80000000800 */
[----:B------:R-:W-:Y:S04]  /*0540*/  STS [R20+0xe0], R19 ;  /* 0x0000e01314007388 */ /* 0x000fe80000000800 */
[----:B------:R3:W-:Y:S04]  /*0550*/  STS [R24+0x30], R4 ;  /* 0x0000300418007388 */ /* 0x0007e80000000800 */
[----:B------:R4:W-:Y:S04]  /*0560*/  STS [R22+0x70], R5 ;  /* 0x0000700516007388 */ /* 0x0009e80000000800 */
[----:B------:R-:W-:Y:S04]  /*0570*/  STS [R25+0xb0], R6 ;  /* 0x0000b00619007388 */ /* 0x000fe80000000800 */
[----:B------:R5:W-:Y:S01]  /*0580*/  STS [R20+0xf0], R7 ;  /* 0x0000f00714007388 */ /* 0x000be20000000800 */
[----:B--2---:R-:W-:-:S02]  /*0590*/  LEA R13, R8, R23, 0x6 ;  /* 0x00000017080d7211 */ /* 0x004fc400078e30ff */
[----:B------:R-:W-:Y:S02]  /*05a0*/  CS2R R8, SRZ ;  /* 0x0000000000087805 */ /* 0x000fe4000001ff00 */
[----:B------:R-:W-:Y:S01]  /*05b0*/  CS2R R10, SRZ ;  /* 0x00000000000a7805 */ /* 0x000fe2000001ff00 */
[----:B-1----:R-:W-:Y:S01]  /*05c0*/  IMAD.WIDE R16, R13, 0x4, R26 ;  /* 0x000000040d107825 */ /* 0x002fe200078e021a */
[----:B------:R-:W-:Y:S06]  /*05d0*/  BAR.SYNC.DEFER_BLOCKING 0x0 ;  /* 0x0000000000007b1d */ /* 0x000fec0000010000 */
[----:B------:R1:W2:Y:S01]  /*05e0*/  @!P0 LDG.E.EL.128 R8, desc[UR6][R16.64] ;  /* 0x0000000610088981 */ /* 0x0002a2000c2e1d00 */
[----:B---3--:R-:W-:-:S04]  /*05f0*/  LEA.HI R4, R21, R28, RZ, 0x9 ;  /* 0x0000001c15047211 */ /* 0x008fc800078f48ff */
[----:B------:R-:W-:Y:S02]  /*0600*/  SHF.R.S32.HI R4, RZ, 0x9, R4 ;  /* 0x00000009ff047819 */ /* 0x000fe40000011404 */
[----:B------:R-:W-:Y:S02]  /*0610*/  CS2R R12, SRZ ;  /* 0x00000000000c7805 */ /* 0x000fe4000001ff00 */
[----:B------:R-:W-:Y:S01]  /*0620*/  CS2R R14, SRZ ;  /* 0x00000000000e7805 */ /* 0x000fe2000001ff00 */
[----:B------:R-:W-:-:S04]  /*0630*/  IMAD R19, R4, 0x40, R23 ;  /* 0x0000004004137824 */ /* 0x000fc800078e0217 */
[----:B------:R-:W-:-:S05]  /*0640*/  IMAD.WIDE R18, R19, 0x4, R26 ;  /* 0x0000000413127825 */ /* 0x000fca00078e021a */
[----:B------:R3:W2:Y:S01]  /*0650*/  @!P0 LDG.E.EL.128 R12, desc[UR6][R18.64] ;  /* 0x00000006120c8981 */ /* 0x0006a2000c2e1d00 */
[----:B------:R-:W-:-:S04]  /*0660*/  LOP3.LUT R24, R2, 0x80, RZ, 0xfc, !PT ;  /* 0x0000008002187812 */ /* 0x000fc800078efcff */
[----:B------:R-:W-:-:S04]  /*0670*/  LEA.HI R4, R21, R24, RZ, 0x9 ;  /* 0x0000001815047211 */ /* 0x000fc800078f48ff */
[----:B------:R-:W-:-:S04]  /*0680*/  SHF.R.S32.HI R4, RZ, 0x9, R4 ;  /* 0x00000009ff047819 */ /* 0x000fc80000011404 */
[----:B-1----:R-:W-:Y:S02]  /*0690*/  LEA R17, R4, R23, 0x6 ;  /* 0x0000001704117211 */ /* 0x002fe400078e30ff */
[----:B----4-:R-:W-:Y:S02]  /*06a0*/  CS2R R4, SRZ ;  /* 0x0000000000047805 */ /* 0x010fe4000001ff00 */
[----:B-----5:R-:W-:Y:S01]  /*06b0*/  CS2R R6, SRZ ;  /* 0x0000000000067805 */ /* 0x020fe2000001ff00 */
[----:B------:R-:W-:-:S05]  /*06c0*/  IMAD.WIDE R16, R17, 0x4, R26 ;  /* 0x0000000411107825 */ /* 0x000fca00078e021a */
[----:B------:R1:W4:Y:S01]  /*06d0*/  @!P0 LDG.E.EL.128 R4, desc[UR6][R16.64] ;  /* 0x0000000610048981 */ /* 0x000322000c2e1d00 */
[----:B------:R-:W-:-:S04]  /*06e0*/  LOP3.LUT R22, R2, 0xc0, RZ, 0xfc, !PT ;  /* 0x000000c002167812 */ /* 0x000fc800078efcff */
[----:B------:R-:W-:-:S04]  /*06f0*/  LEA.HI R21, R21, R22, RZ, 0x9 ;  /* 0x0000001615157211 */ /* 0x000fc800078f48ff */
[----:B---3--:R-:W-:-:S04]  /*0700*/  SHF.R.S32.HI R18, RZ, 0x9, R21 ;  /* 0x00000009ff127819 */ /* 0x008fc80000011415 */
[----:B------:R-:W-:Y:S02]  /*0710*/  LEA R19, R18, R23, 0x6 ;  /* 0x0000001712137211 */ /* 0x000fe400078e30ff */
[----:B-1----:R-:W-:-:S03]  /*0720*/  CS2R R16, SRZ ;  /* 0x0000000000107805 */ /* 0x002fc6000001ff00 */
[----:B------:R-:W-:Y:S01]  /*0730*/  IMAD.WIDE R26, R19, 0x4, R26 ;  /* 0x00000004131a7825 */ /* 0x000fe200078e021a */
[----:B------:R-:W-:-:S06]  /*0740*/  CS2R R18, SRZ ;  /* 0x0000000000127805 */ /* 0x000fcc000001ff00 */
[----:B------:R1:W3:Y:S01]  /*0750*/  @!P0 LDG.E.EL.128 R16, desc[UR6][R26.64] ;  /* 0x000000061a108981 */ /* 0x0002e2000c2e1d00 */
[----:B------:R-:W-:Y:S02]  /*0760*/  LOP3.LUT R0, R0, 0xfc, RZ, 0xc0, !PT ;  /* 0x000000fc00007812 */ /* 0x000fe400078ec0ff */
[----:B------:R-:W-:-:S03]  /*0770*/  LOP3.LUT R3, R3, 0x3fc, RZ, 0xc0, !PT ;  /* 0x000003fc03037812 */ /* 0x000fc600078ec0ff */
[----:B------:R-:W-:-:S05]  /*0780*/  VIADD R0, R0, UR4 ;  /* 0x0000000400007c36 */ /* 0x000fca0008000000 */
[----:B------:R-:W-:Y:S02]  /*0790*/  LEA R25, R3, R0, 0x2 ;  /* 0x0000000003197211 */ /* 0x000fe400078e10ff */
[-C--:B------:R-:W-:Y:S02]  /*07a0*/  LEA R20, R2, R23.reuse, 0x6 ;  /* 0x0000001702147211 */ /* 0x080fe400078e30ff */
[-C--:B------:R-:W-:Y:S01]  /*07b0*/  LEA R2, R24, R23.reuse, 0x6 ;  /* 0x0000001718027211 */ /* 0x080fe200078e30ff */
[----:B------:R-:W-:Y:S01]  /*07c0*/  IMAD R0, R28, 0x40, R23 ;  /* 0x000000401c007824 */ /* 0x000fe200078e0217 */
[----:B------:R-:W-:Y:S01]  /*07d0*/  LEA R23, R22, R23, 0x6 ;  /* 0x0000001716177211 */ /* 0x000fe200078e30ff */
[----:B--2---:R-:W-:Y:S01]  /*07e0*/  FADD R29, R8, 9.9999997171806853657e-10 ;  /* 0x3089705f081d7421 */ /* 0x004fe20000000000 */
[----:B------:R-:W-:Y:S01]  /*07f0*/  FADD R9, R9, 9.9999997171806853657e-10 ;  /* 0x3089705f09097421 */ /* 0x000fe20000000000 */
[----:B------:R-:W2:Y:S04]  /*0800*/  LDS R8, [R25] ;  /* 0x0000000019087984 */ /* 0x000ea80000000800 */
[----:B------:R-:W5:Y:S08]  /*0810*/  MUFU.SQRT R29, R29 ;  /* 0x0000001d001d7308 */ /* 0x000f700000002000 */
[----:B-1----:R1:W1:Y:S01]  /*0820*/  MUFU.SQRT R26, R9 ;  /* 0x00000009001a7308 */ /* 0x0022620000002000 */
[----:B-----5:R-:W-:Y:S01]  /*0830*/  FADD R21, R29, 1.00000001335143196e-10 ;  /* 0x2edbe6ff1d157421 */ /* 0x020fe20000000000 */
[----:B-1----:R-:W1:Y:S04]  /*0840*/  LDS R9, [R25+0x4] ;  /* 0x0000040019097984 */ /* 0x002e680000000800 */
[----:B------:R-:W-:Y:S01]  /*0850*/  FSETP.GT.AND P1, PT, R21, 8.50705917302346158658e+37, PT ;  /* 0x7e8000001500780b */ /* 0x000fe20003f24000 */
[----:B0-----:R-:W-:-:S05]  /*0860*/  FADD R24, R26, 1.00000001335143196e-10 ;  /* 0x2edbe6ff1a187421 */ /* 0x001fca0000000000 */
[----:B------:R-:W-:Y:S01]  /*0870*/  FSETP.GT.AND P2, PT, R24, 8.50705917302346158658e+37, PT ;  /* 0x7e8000001800780b */ /* 0x000fe20003f44000 */
[----:B------:R-:W-:Y:S02]  /*0880*/  FADD R22, R10, 9.9999997171806853657e-10 ;  /* 0x3089705f0a167421 */ /* 0x000fe40000000000 */
[----:B------:R-:W0:Y:S04]  /*0890*/  LDS R10, [R25+0x8] ;  /* 0x00000800190a7984 */ /* 0x000e280000000800 */
[----:B------:R-:W-:Y:S01]  /*08a0*/  @P1 FMUL R21, R21, 0.25 ;  /* 0x3e80000015151820 */ /* 0x000fe20000400000 */
[----:B------:R-:W5:Y:S05]  /*08b0*/  MUFU.SQRT R22, R22 ;  /* 0x0000001600167308 */ /* 0x000f6a0000002000 */
[----:B------:R-:W-:-:S03]  /*08c0*/  @P2 FMUL R24, R24, 0.25 ;  /* 0x3e80000018182820 */ /* 0x000fc60000400000 */
[----:B------:R-:W1:Y:S01]  /*08d0*/  MUFU.RCP R21, R21 ;  /* 0x0000001500157308 */ /* 0x000e620000001000 */
[----:B--2---:R-:W-:Y:S01]  /*08e0*/  @P1 FMUL R8, R8, 0.25 ;  /* 0x3e80000008081820 */ /* 0x004fe20000400000 */
[----:B------:R-:W-:Y:S02]  /*08f0*/  FADD R26, R11, 9.9999997171806853657e-10 ;  /* 0x3089705f0b1a7421 */ /* 0x000fe40000000000 */
[----:B------:R-:W2:Y:S04]  /*0900*/  LDS R11, [R25+0xc] ;  /* 0x00000c00190b7984 */ /* 0x000ea80000000800 */
[----:B------:R-:W3:Y:S01]  /*0910*/  MUFU.RCP R24, R24 ;  /* 0x0000001800187308 */ /* 0x000ee20000001000 */
[----:B-----5:R-:W-:Y:S01]  /*0920*/  FADD R27, R22, 1.00000001335143196e-10 ;  /* 0x2edbe6ff161b7421 */ /* 0x020fe20000000000 */
[----:B------:R-:W-:Y:S01]  /*0930*/  LOP3.LUT R22, R3, 0x400, RZ, 0xfc, !PT ;  /* 0x0000040003167812 */ /* 0x000fe200078efcff */
[----:B-1----:R-:W-:Y:S01]  /*0940*/  FMUL R8, R21, R8 ;  /* 0x0000000815087220 */ /* 0x002fe20000400000 */
[----:B------:R-:W-:-:S04]  /*0950*/  @P2 FMUL R9, R9, 0.25 ;  /* 0x3e80000009092820 */ /* 0x000fc80000400000 */
[----:B------:R-:W1:Y:S01]  /*0960*/  MUFU.SQRT R21, R26 ;  /* 0x0000001a00157308 */ /* 0x000e620000002000 */
[----:B------:R-:W-:Y:S02]  /*0970*/  SHF.R.U32.HI R22, RZ, 0x2, R22 ;  /* 0x00000002ff167819 */ /* 0x000fe40000011616 */
[----:B------:R-:W-:Y:S01]  /*0980*/  FSETP.GT.AND P1, PT, R27, 8.50705917302346158658e+37, PT ;  /* 0x7e8000001b00780b */ /* 0x000fe20003f24000 */
[----:B---3--:R-:W-:Y:S01]  /*0990*/  FMUL R9, R24, R9 ;  /* 0x0000000918097220 */ /* 0x008fe20000400000 */
[----:B------:R-:W-:-:S05]  /*09a0*/  LOP3.LUT R24, R22, 0x1fc, RZ, 0xc0, !PT ;  /* 0x000001fc16187812 */ /* 0x000fca00078ec0ff */
[----:B------:R-:W-:Y:S02]  /*09b0*/  VIADD R24, R24, UR4 ;  /* 0x0000000418187c36 */ /* 0x000fe40008000000 */
[----:B-1----:R-:W-:-:S04]  /*09c0*/  FADD R22, R21, 1.00000001335143196e-10 ;  /* 0x2edbe6ff15167421 */ /* 0x002fc80000000000 */
[----:B------:R-:W-:Y:S01]  /*09d0*/  @P1 FMUL R27, R27, 0.25 ;  /* 0x3e8000001b1b1820 */ /* 0x000fe20000400000 */
[----:B------:R-:W-:Y:S01]  /*09e0*/  LEA R21, R3, R24, 0x2 ;  /* 0x0000001803157211 */ /* 0x000fe200078e10ff */
[----:B------:R-:W-:-:S04]  /*09f0*/  FADD R24, R13, 9.9999997171806853657e-10 ;  /* 0x3089705f0d187421 */ /* 0x000fc80000000000 */
[----:B------:R-:W1:Y:S01]  /*0a00*/  MUFU.RCP R27, R27 ;  /* 0x0000001b001b7308 */ /* 0x000e620000001000 */
[----:B------:R-:W-:Y:S01]  /*0a10*/  FSETP.GT.AND P2, PT, R22, 8.50705917302346158658e+37, PT ;  /* 0x7e8000001600780b */ /* 0x000fe20003f44000 */
[----:B------:R-:W3:Y:S06]  /*0a20*/  LDS R13, [R21+0x1004] ;  /* 0x00100400150d7984 */ /* 0x000eec0000000800 */
[----:B------:R-:W5:Y:S01]  /*0a30*/  MUFU.SQRT R24, R24 ;  /* 0x0000001800187308 */ /* 0x000f620000002000 */
[----:B0-----:R-:W-:-:S05]  /*0a40*/  @P1 FMUL R10, R10, 0.25 ;  /* 0x3e8000000a0a1820 */ /* 0x001fca0000400000 */
[----:B------:R-:W-:Y:S01]  /*0a50*/  @P2 FMUL R22, R22, 0.25 ;  /* 0x3e80000016162820 */ /* 0x000fe20000400000 */
[----:B-1----:R-:W-:Y:S01]  /*0a60*/  FMUL R10, R27, R10 ;  /* 0x0000000a1b0a7220 */ /* 0x002fe20000400000 */
[----:B--2---:R-:W-:Y:S01]  /*0a70*/  @P2 FMUL R11, R11, 0.25 ;  /* 0x3e8000000b0b2820 */ /* 0x004fe20000400000 */
[----:B------:R-:W-:Y:S02]  /*0a80*/  FADD R28, R12, 9.9999997171806853657e-10 ;  /* 0x3089705f0c1c7421 */ /* 0x000fe40000000000 */
[----:B------:R-:W0:Y:S01]  /*0a90*/  LDS R12, [R21+0x1000] ;  /* 0x00100000150c7984 */ /* 0x000e220000000800 */
[----:B-----5:R-:W-:Y:S01]  /*0aa0*/  FADD R27, R24, 1.00000001335143196e-10 ;  /* 0x2edbe6ff181b7421 */ /* 0x020fe20000000000 */
[----:B------:R-:W1:Y:S04]  /*0ab0*/  MUFU.RCP R22, R22 ;  /* 0x0000001600167308 */ /* 0x000e680000001000 */
[----:B------:R-:W-:-:S04]  /*0ac0*/  FSETP.GT.AND P2, PT, R27, 8.50705917302346158658e+37, PT ;  /* 0x7e8000001b00780b */ /* 0x000fc80003f44000 */
[----:B------:R-:W2:Y:S09]  /*0ad0*/  MUFU.SQRT R28, R28 ;  /* 0x0000001c001c7308 */ /* 0x000eb20000002000 */
[----:B------:R-:W-:Y:S01]  /*0ae0*/  @P2 FMUL R27, R27, 0.25 ;  /* 0x3e8000001b1b2820 */ /* 0x000fe20000400000 */
[----:B-1----:R-:W-:-:S03]  /*0af0*/  FMUL R11, R22, R11 ;  /* 0x0000000b160b7220 */ /* 0x002fc60000400000 */
[----:B------:R-:W1:Y:S01]  /*0b00*/  MUFU.RCP R22, R27 ;  /* 0x0000001b00167308 */ /* 0x000e620000001000 */
[----:B--2---:R-:W-:Y:S01]  /*0b10*/  FADD R26, R28, 1.00000001335143196e-10 ;  /* 0x2edbe6ff1c1a7421 */ /* 0x004fe20000000000 */
[----:B------:R-:W-:Y:S01]  /*0b20*/  FADD R25, R14, 9.9999997171806853657e-10 ;  /* 0x3089705f0e197421 */ /* 0x000fe20000000000 */
[----:B---3--:R-:W-:Y:S01]  /*0b30*/  @P2 FMUL R13, R13, 0.25 ;  /* 0x3e8000000d0d2820 */ /* 0x008fe20000400000 */
[----:B------:R-:W2:Y:S02]  /*0b40*/  LDS R14, [R21+0x1008] ;  /* 0x00100800150e7984 */ /* 0x000ea40000000800 */
[----:B------:R-:W-:Y:S02]  /*0b50*/  FSETP.GT.AND P1, PT, R26, 8.50705917302346158658e+37, PT ;  /* 0x7e8000001a00780b */ /* 0x000fe40003f24000 */
[----:B------:R-:W3:Y:S01]  /*0b60*/  MUFU.SQRT R25, R25 ;  /* 0x0000001900197308 */ /* 0x000ee20000002000 */
[----:B-1----:R-:W-:Y:S01]  /*0b70*/  FMUL R13, R22, R13 ;  /* 0x0000000d160d7220 */ /* 0x002fe20000400000 */
[----:B------:R-:W-:Y:S01]  /*0b80*/  LOP3.LUT R22, R3, 0x800, RZ, 0xfc, !PT ;  /* 0x0000080003167812 */ /* 0x000fe200078efcff */
[----:B----4-:R-:W-:-:S03]  /*0b90*/  FADD R4, R4, 9.9999997171806853657e-10 ;  /* 0x3089705f04047421 */ /* 0x010fc60000000000 */
[----:B------:R-:W-:-:S05]  /*0ba0*/  SHF.R.U32.HI R22, RZ, 0x2, R22 ;  /* 0x00000002ff167819 */ /* 0x000fca0000011616 */
[----:B------:R-:W-:Y:S01]  /*0bb0*/  @P1 FMUL R26, R26, 0.25 ;  /* 0x3e8000001a1a1820 */ /* 0x000fe20000400000 */
[----:B------:R-:W-:Y:S01]  /*0bc0*/  FADD R15, R15, 9.9999997171806853657e-10 ;  /* 0x3089705f0f0f7421 */ /* 0x000fe20000000000 */
[----:B------:R-:W-:Y:S02]  /*0bd0*/  LOP3.LUT R22, R22, 0x2fc, RZ, 0xc0, !PT ;  /* 0x000002fc16167812 */ /* 0x000fe400078ec0ff */
[----:B------:R1:W4:Y:S01]  /*0be0*/  MUFU.RCP R29, R26 ;  /* 0x0000001a001d7308 */ /* 0x0003220000001000 */
[----:B---3--:R-:W-:Y:S01]  /*0bf0*/  FADD R24, R25, 1.00000001335143196e-10 ;  /* 0x2edbe6ff19187421 */ /* 0x008fe20000000000 */
[----:B------:R-:W-:Y:S01]  /*0c00*/  IADD3 R22, R22, UR4, RZ ;  /* 0x0000000416167c10 */ /* 0x000fe2000fffe0ff */
[----:B0-----:R-:W-:-:S05]  /*0c10*/  @P1 FMUL R12, R12, 0.25 ;  /* 0x3e8000000c0c1820 */ /* 0x001fca0000400000 */
[----:B------:R-:W0:Y:S01]  /*0c20*/  MUFU.SQRT R4, R4 ;  /* 0x0000000400047308 */ /* 0x000e220000002000 */
[----:B------:R-:W-:Y:S01]  /*0c30*/  FSETP.GT.AND P1, PT, R24, 8.50705917302346158658e+37, PT ;  /* 0x7e8000001800780b */ /* 0x000fe20003f24000 */
[----:B------:R-:W-:-:S05]  /*0c40*/  IMAD R22, R3, 0x4, R22 ;  /* 0x0000000403167824 */ /* 0x000fca00078e0216 */
[----:B-1----:R-:W1:Y:S01]  /*0c50*/  LDS R26, [R22+0x2000] ;  /* 0x00200000161a7984 */ /* 0x002e620000000800 */
[----:B------:R-:W3:Y:S01]  /*0c60*/  MUFU.SQRT R15, R15 ;  /* 0x0000000f000f7308 */ /* 0x000ee20000002000 */
[----:B----4-:R-:W-:Y:S01]  /*0c70*/  FMUL R12, R29, R12 ;  /* 0x0000000c1d0c7220 */ /* 0x010fe20000400000 */
[----:B0-----:R-:W-:-:S04]  /*0c80*/  FADD R29, R4, 1.00000001335143196e-10 ;  /* 0x2edbe6ff041d7421 */ /* 0x001fc80000000000 */
[----:B------:R-:W-:Y:S01]  /*0c90*/  @P1 FMUL R24, R24, 0.25 ;  /* 0x3e80000018181820 */ /* 0x000fe20000400000 */
[----:B------:R-:W-:Y:S01]  /*0ca0*/  FSETP.GT.AND P2, PT, R29, 8.50705917302346158658e+37, PT ;  /* 0x7e8000001d00780b */ /* 0x000fe20003f44000 */
[----:B---3--:R-:W-:Y:S02]  /*0cb0*/  FADD R28, R15, 1.00000001335143196e-10 ;  /* 0x2edbe6ff0f1c7421 */ /* 0x008fe40000000000 */
[----:B------:R-:W0:Y:S01]  /*0cc0*/  LDS R15, [R21+0x100c] ;  /* 0x00100c00150f7984 */ /* 0x000e220000000800 */
[----:B------:R-:W3:Y:S01]  /*0cd0*/  MUFU.RCP R25, R24 ;  /* 0x0000001800197308 */ /* 0x000ee20000001000 */
[----:B--2---:R-:W-:Y:S01]  /*0ce0*/  @P1 FMUL R14, R14, 0.25 ;  /* 0x3e8000000e0e1820 */ /* 0x004fe20000400000 */
[----:B------:R-:W-:Y:S01]  /*0cf0*/  FSETP.GT.AND P1, PT, R28, 8.50705917302346158658e+37, PT ;  /* 0x7e8000001c00780b */ /* 0x000fe20003f24000 */
[----:B------:R-:W-:Y:S02]  /*0d00*/  FADD R27, R5, 9.9999997171806853657e-10 ;  /* 0x3089705f051b7421 */ /* 0x000fe40000000000 */
[----:B------:R-:W2:Y:S04]  /*0d10*/  LDS R5, [R22+0x2004] ;  /* 0x0020040016057984 */ /* 0x000ea80000000800 */
[----:B------:R-:W-:Y:S01]  /*0d20*/  @P2 FMUL R29, R29, 0.25 ;  /* 0x3e8000001d1d2820 */ /* 0x000fe20000400000 */
[----:B------:R-:W-:Y:S01]  /*0d30*/  MUFU.SQRT R27, R27 ;  /* 0x0000001b001b7308 */ /* 0x000fe20000002000 */
[----:B---3--:R-:W-:-:S02]  /*0d40*/  FMUL R14, R25, R14 ;  /* 0x0000000e190e7220 */ /* 0x008fc40000400000 */
[----:B------:R-:W3:Y:S05]  /*0d50*/  LDC.64 R24, c[0x0][0x220] ;  /* 0x00008800ff187b82 */ /* 0x000eea0000000a00 */
[----:B------:R-:W4:Y:S01]  /*0d60*/  MUFU.RCP R29, R29 ;  /* 0x0000001d001d7308 */ /* 0x000f220000001000 */
[----:B------:R-:W-:Y:S01]  /*0d70*/  @P1 FMUL R28, R28, 0.25 ;  /* 0x3e8000001c1c1820 */ /* 0x000fe20000400000 */
[----:B-1----:R-:W-:-:S06]  /*0d80*/  @P2 FMUL R26, R26, 0.25 ;  /* 0x3e8000001a1a2820 */ /* 0x002fcc0000400000 */
[----:B------:R-:W1:Y:S01]  /*0d90*/  MUFU.RCP R28, R28 ;  /* 0x0000001c001c7308 */ /* 0x000e620000001000 */
[----:B----4-:R-:W-:Y:S01]  /*0da0*/  FMUL R4, R29, R26 ;  /* 0x0000001a1d047220 */ /* 0x010fe20000400000 */
[----:B------:R-:W-:Y:S01]  /*0db0*/  FADD R26, R27, 1.00000001335143196e-10 ;  /* 0x2edbe6ff1b1a7421 */ /* 0x000fe20000000000 */
[----:B0-----:R-:W-:-:S04]  /*0dc0*/  @P1 FMUL R15, R15, 0.25 ;  /* 0x3e8000000f0f1820 */ /* 0x001fc80000400000 */
[----:B------:R-:W-:Y:S01]  /*0dd0*/  FSETP.GT.AND P1, PT, R26, 8.50705917302346158658e+37, PT ;  /* 0x7e8000001a00780b */ /* 0x000fe20003f24000 */
[----:B---3--:R-:W-:-:S04]  /*0de0*/  IMAD.WIDE R20, R20, 0x4, R24 ;  /* 0x0000000414147825 */ /* 0x008fc800078e0218 */
[----:B-1----:R-:W-:Y:S01]  /*0df0*/  FMUL R15, R28, R15 ;  /* 0x0000000f1c0f7220 */ /* 0x002fe20000400000 */
[----:B------:R-:W-:Y:S01]  /*0e00*/  FADD R28, R6, 9.9999997171806853657e-10 ;  /* 0x3089705f061c7421 */ /* 0x000fe20000000000 */
[----:B------:R-:W-:Y:S01]  /*0e10*/  FADD R27, R7, 9.9999997171806853657e-10 ;  /* 0x3089705f071b7421 */ /* 0x000fe20000000000 */
[----:B------:R-:W-:Y:S01]  /*0e20*/  LOP3.LUT R6, R3, 0xc00, RZ, 0xfc, !PT ;  /* 0x00000c0003067812 */ /* 0x000fe200078efcff */
[----:B------:R-:W-:Y:S01]  /*0e30*/  FADD R16, R16, 9.9999997171806853657e-10 ;  /* 0x3089705f10107421 */ /* 0x000fe20000000000 */
[----:B------:R0:W-:Y:S02]  /*0e40*/  @!P0 STG.E.128 desc[UR6][R20.64], R8 ;  /* 0x0000000814008986 */ /* 0x0001e4000c101d06 */
[----:B------:R-:W1:Y:S01]  /*0e50*/  MUFU.SQRT R28, R28 ;  /* 0x0000001c001c7308 */ /* 0x000e620000002000 */
[----:B------:R-:W-:Y:S01]  /*0e60*/  FADD R7, R17, 9.9999997171806853657e-10 ;  /* 0x3089705f11077421 */ /* 0x000fe20000000000 */
[----:B------:R-:W-:Y:S01]  /*0e70*/  LDS R9, [R22+0x200c] ;  /* 0x00200c0016097984 */ /* 0x000fe20000000800 */
[----:B------:R-:W-:-:S05]  /*0e80*/  @P1 FMUL R26, R26, 0.25 ;  /* 0x3e8000001a1a1820 */ /* 0x000fca0000400000 */
[----:B------:R-:W3:Y:S01]  /*0e90*/  MUFU.SQRT R27, R27 ;  /* 0x0000001b001b7308 */ /* 0x000ee20000002000 */
[----:B0-----:R-:W-:Y:S01]  /*0ea0*/  SHF.R.U32.HI R8, RZ, 0x2, R6 ;  /* 0x00000002ff087819 */ /* 0x001fe20000011606 */
[----:B------:R-:W-:-:S06]  /*0eb0*/  FADD R10, R18, 9.9999997171806853657e-10 ;  /* 0x3089705f120a7421 */ /* 0x000fcc0000000000 */
[----:B------:R-:W0:Y:S01]  /*0ec0*/  MUFU.SQRT R16, R16 ;  /* 0x0000001000107308 */ /* 0x000e220000002000 */
[----:B------:R-:W-:Y:S01]  /*0ed0*/  FADD R20, R19, 9.9999997171806853657e-10 ;  /* 0x3089705f13147421 */ /* 0x000fe20000000000 */
[----:B------:R-:W-:-:S04]  /*0ee0*/  LOP3.LUT R8, R8, 0x3fc, RZ, 0xc0, !PT ;  /* 0x000003fc08087812 */ /* 0x000fc800078ec0ff */
[----:B------:R-:W-:Y:S02]  /*0ef0*/  IADD3 R18, R8, UR4, RZ ;  /* 0x0000000408127c10 */ /* 0x000fe4000fffe0ff */
[----:B------:R-:W4:Y:S01]  /*0f00*/  MUFU.SQRT R10, R10 ;  /* 0x0000000a000a7308 */ /* 0x000f220000002000 */
[----:B------:R4:W5:Y:S01]  /*0f10*/  LDS R8, [R22+0x2008] ;  /* 0x0020080016087984 */ /* 0x0009620000000800 */
[----:B------:R-:W-:-:S06]  /*0f20*/  LEA R11, R3, R18, 0x2 ;  /* 0x00000012030b7211 */ /* 0x000fcc00078e10ff */
[----:B------:R-:W2:Y:S01]  /*0f30*/  MUFU.RCP R26, R26 ;  /* 0x0000001a001a7308 */ /* 0x000ea20000001000 */
[----:B-1----:R-:W-:Y:S01]  /*0f40*/  FADD R6, R28, 1.00000001335143196e-10 ;  /* 0x2edbe6ff1c067421 */ /* 0x002fe20000000000 */
[----:B---3--:R-:W-:-:S06]  /*0f50*/  FADD R27, R27, 1.00000001335143196e-10 ;  /* 0x2edbe6ff1b1b7421 */ /* 0x008fcc0000000000 */
[----:B------:R-:W1:Y:S01]  /*0f60*/  MUFU.SQRT R7, R7 ;  /* 0x0000000700077308 */ /* 0x000e620000002000 */
[----:B0-----:R-:W-:Y:S01]  /*0f70*/  FADD R21, R16, 1.00000001335143196e-10 ;  /* 0x2edbe6ff10157421 */ /* 0x001fe20000000000 */
[----:B------:R-:W-:Y:S06]  /*0f80*/  LDS R17, [R11+0x3004] ;  /* 0x003004000b117984 */ /* 0x000fec0000000800 */
[----:B------:R-:W0:Y:S01]  /*0f90*/  MUFU.SQRT R20, R20 ;  /* 0x0000001400147308 */ /* 0x000e220000002000 */
[----:B------:R-:W3:Y:S01]  /*0fa0*/  LDS R16, [R11+0x3000] ;  /* 0x003000000b107984 */ /* 0x000ee20000000800 */
[----:B--2---:R-:W-:Y:S01]  /*0fb0*/  @P1 FMUL R5, R5, 0.25 ;  /* 0x3e80000005051820 */ /* 0x004fe20000400000 */
[----:B------:R-:W-:-:S02]  /*0fc0*/  FSETP.GT.AND P1, PT, R6, 8.50705917302346158658e+37, PT ;  /* 0x7e8000000600780b */ /* 0x000fc40003f24000 */
[----:B------:R-:W2:Y:S01]  /*0fd0*/  LDS R18, [R11+0x3008] ;  /* 0x003008000b127984 */ /* 0x000ea20000000800 */
[----:B------:R-:W-:-:S03]  /*0fe0*/  FSETP.GT.AND P2, PT, R27, 8.50705917302346158658e+37, PT ;  /* 0x7e8000001b00780b */ /* 0x000fc60003f44000 */
[----:B------:R2:W2:Y:S01]  /*0ff0*/  LDS R19, [R11+0x300c] ;  /* 0x00300c000b137984 */ /* 0x0004a20000000800 */
[----:B----4-:R-:W-:Y:S01]  /*1000*/  FADD R22, R10, 1.00000001335143196e-10 ;  /* 0x2edbe6ff0a167421 */ /* 0x010fe20000000000 */
[----:B------:R-:W-:Y:S01]  /*1010*/  FMUL R5, R26, R5 ;  /* 0x000000051a057220 */ /* 0x000fe20000400000 */
[----:B-1----:R-:W-:Y:S01]  /*1020*/  FADD R26, R7, 1.00000001335143196e-10 ;  /* 0x2edbe6ff071a7421 */ /* 0x002fe20000000000 */
[----:B0-----:R-:W-:Y:S01]  /*1030*/  FADD R10, R20, 1.00000001335143196e-10 ;  /* 0x2edbe6ff140a7421 */ /* 0x001fe20000000000 */
[----:B------:R-:W-:-:S03]  /*1040*/  FSETP.GT.AND P3, PT, R21, 8.50705917302346158658e+37, PT ;  /* 0x7e8000001500780b */ /* 0x000fc60003f64000 */
[----:B------:R-:W-:Y:S02]  /*1050*/  FSETP.GT.AND P4, PT, R26, 8.50705917302346158658e+37, PT ;  /* 0x7e8000001a00780b */ /* 0x000fe40003f84000 */
[----:B------:R-:W-:Y:S02]  /*1060*/  FSETP.GT.AND P6, PT, R10, 8.50705917302346158658e+37, PT ;  /* 0x7e8000000a00780b */ /* 0x000fe40003fc4000 */
[----:B------:R-:W-:Y:S01]  /*1070*/  FSETP.GT.AND P5, PT, R22, 8.50705917302346158658e+37, PT ;  /* 0x7e8000001600780b */ /* 0x000fe20003fa4000 */
[----:B------:R-:W-:Y:S01]  /*1080*/  @P1 FMUL R6, R6, 0.25 ;  /* 0x3e80000006061820 */ /* 0x000fe20000400000 */
[----:B------:R-:W-:-:S03]  /*1090*/  @P2 FMUL R27, R27, 0.25 ;  /* 0x3e8000001b1b2820 */ /* 0x000fc60000400000 */
[----:B------:R-:W0:Y:S01]  /*10a0*/  MUFU.RCP R3, R6 ;  /* 0x0000000600037308 */ /* 0x000e220000001000 */
[----:B------:R-:W-:-:S07]  /*10b0*/  @P3 FMUL R21, R21, 0.25 ;  /* 0x3e80000015153820 */ /* 0x000fce0000400000 */
[----:B------:R-:W1:Y:S01]  /*10c0*/  MUFU.RCP R28, R27 ;  /* 0x0000001b001c7308 */ /* 0x000e620000001000 */
[----:B------:R-:W-:Y:S01]  /*10d0*/  @P6 FMUL R10, R10, 0.25 ;  /* 0x3e8000000a0a6820 */ /* 0x000fe20000400000 */
[----:B------:R-:W-:Y:S01]  /*10e0*/  @P4 FMUL R26, R26, 0.25 ;  /* 0x3e8000001a1a4820 */ /* 0x000fe20000400000 */
[----:B------:R-:W-:Y:S01]  /*10f0*/  @P5 FMUL R22, R22, 0.25 ;  /* 0x3e80000016165820 */ /* 0x000fe20000400000 */
[----:B-----5:R-:W-:Y:S01]  /*1100*/  @P1 FMUL R8, R8, 0.25 ;  /* 0x3e80000008081820 */ /* 0x020fe20000400000 */
[----:B------:R-:W-:-:S03]  /*1110*/  @P2 FMUL R9, R9, 0.25 ;  /* 0x3e80000009092820 */ /* 0x000fc60000400000 */
[----:B------:R-:W4:Y:S01]  /*1120*/  MUFU.RCP R21, R21 ;  /* 0x0000001500157308 */ /* 0x000f220000001000 */
[----:B0-----:R-:W-:-:S07]  /*1130*/  FMUL R6, R3, R8 ;  /* 0x0000000803067220 */ /* 0x001fce0000400000 */
[----:B------:R-:W0:Y:S01]  /*1140*/  MUFU.RCP R20, R26 ;  /* 0x0000001a00147308 */ /* 0x000e220000001000 */
[----:B-1----:R-:W-:Y:S01]  /*1150*/  FMUL R7, R28, R9 ;  /* 0x000000091c077220 */ /* 0x002fe20000400000 */
[----:B------:R-:W-:-:S06]  /*1160*/  IMAD.WIDE R8, R0, 0x4, R24 ;  /* 0x0000000400087825 */ /* 0x000fcc00078e0218 */
[----:B--2---:R-:W1:Y:S01]  /*1170*/  MUFU.RCP R11, R22 ;  /* 0x00000016000b7308 */ /* 0x004e620000001000 */
[----:B------:R-:W-:-:S07]  /*1180*/  IMAD.WIDE R2, R2, 0x4, R24 ;  /* 0x0000000402027825 */ /* 0x000fce00078e0218 */
[----:B------:R-:W2:Y:S01]  /*1190*/  MUFU.RCP R10, R10 ;  /* 0x0000000a000a7308 */ /* 0x000ea20000001000 */
[----:B------:R5:W-:Y:S01]  /*11a0*/  @!P0 STG.E.128 desc[UR6][R8.64], R12 ;  /* 0x0000000c08008986 */ /* 0x000be2000c101d06 */
[----:B---3--:R-:W-:Y:S01]  /*11b0*/  @P3 FMUL R16, R16, 0.25 ;  /* 0x3e80000010103820 */ /* 0x008fe20000400000 */
[----:B------:R-:W-:Y:S01]  /*11c0*/  @P4 FMUL R17, R17, 0.25 ;  /* 0x3e80000011114820 */ /* 0x000fe20000400000 */
[----:B------:R-:W-:Y:S01]  /*11d0*/  @P5 FMUL R18, R18, 0.25 ;  /* 0x3e80000012125820 */ /* 0x000fe20000400000 */
[----:B------:R-:W-:Y:S01]  /*11e0*/  @P6 FMUL R19, R19, 0.25 ;  /* 0x3e80000013136820 */ /* 0x000fe20000400000 */
[----:B------:R3:W-:Y:S01]  /*11f0*/  @!P0 STG.E.128 desc[UR6][R2.64], R4 ;  /* 0x0000000402008986 */ /* 0x0007e2000c101d06 */
[----:B------:R-:W-:-:S04]  /*1200*/  IMAD.WIDE R24, R23, 0x4, R24 ;  /* 0x0000000417187825 */ /* 0x000fc800078e0218 */
[----:B----4-:R-:W-:Y:S01]  /*1210*/  FMUL R16, R21, R16 ;  /* 0x0000001015107220 */ /* 0x010fe20000400000 */
[----:B0-----:R-:W-:Y:S01]  /*1220*/  FMUL R17, R20, R17 ;  /* 0x0000001114117220 */ /* 0x001fe20000400000 */
[----:B-1----:R-:W-:Y:S01]  /*1230*/  FMUL R18, R11, R18 ;  /* 0x000000120b127220 */ /* 0x002fe20000400000 */
[----:B--2---:R-:W-:Y:S01]  /*1240*/  FMUL R19, R10, R19 ;  /* 0x000000130a137220 */ /* 0x004fe20000400000 */
[----:B-----5:R-:W-:Y:S06]  /*1250*/  @P0 EXIT ;  /* 0x000000000000094d */ /* 0x020fec0003800000 */
[----:B------:R-:W-:Y:S01]  /*1260*/  STG.E.128 desc[UR6][R24.64], R16 ;  /* 0x0000001018007986 */ /* 0x000fe2000c101d06 */
[----:B------:R-:W-:Y:S05]  /*1270*/  EXIT ;  /* 0x000000000000794d */ /* 0x000fea0003800000 */
.L_x_0:
[----:B------:R-:W-:-:S00]  /*1280*/  BRA `(.L_x_0) ;  /* 0xfffffffc00fc7947 */ /* 0x000fc0000383ffff */
[----:B------:R-:W-:-:S00]  /*1290*/  NOP ;  /* 0x0000000000007918 */ /* 0x000fc00000000000 */
        /* <DEDUP_REMOVED lines=14> */
.L_x_1:


//--------------------- .nv.global.init           --------------------------
	.section	.nv.global.init,"aw",@progbits
.nv.global.init:
	.type		_$_str,@object
	.size		_$_str,(_$_str_$_2 - _$_str)
_$_str:
        /*0000*/ 	.byte	0x5f, 0x5f, 0x43, 0x55, 0x44, 0x41, 0x5f, 0x46, 0x54, 0x5a, 0x00
	.type		_$_str_$_2,@object
	.size		_$_str_$_2,(.L_1 - _$_str_$_2)
_$_str_$_2:
        /*000b*/ 	.byte	0x5f, 0x5f, 0x43, 0x55, 0x44, 0x41, 0x5f, 0x50, 0x52, 0x45, 0x43, 0x5f, 0x53, 0x51, 0x52, 0x54
        /*001b*/ 	.byte	0x00
.L_1:


//--------------------- .nv.shared.triton_poi_fused_add_div_sqrt_24 --------------------------
	.section	.nv.shared.triton_poi_fused_add_div_sqrt_24,"aw",@nobits
	.sectionflags	@""
	.align	16
	.zero		1024


//--------------------- .nv.constant0.triton_poi_fused_add_div_sqrt_24 --------------------------
	.section	.nv.constant0.triton_poi_fused_add_div_sqrt_24,"a",@progbits
	.sectionflags	@""
	.align	4
.nv.constant0.triton_poi_fused_add_div_sqrt_24:
	.zero		560
